//
// Generated by NVIDIA NVVM Compiler
//
// Compiler Build ID: CL-36424714
// Cuda compilation tools, release 13.0, V13.0.88
// Based on NVVM 20.0.0
//

.version 9.0
.target sm_100
.address_size 64

	// .globl	_Z16integrate_blocksPf

.visible .entry _Z16integrate_blocksPf(
	.param .u64 .ptr .align 1 _Z16integrate_blocksPf_param_0
)
{


	ret;

}


// ===== COMPILED SASS (sm_100) =====

	.target	sm_100

	.elftype	@"ET_EXEC"


//--------------------- .note.nv.tkinfo           --------------------------
	.section	.note.nv.tkinfo,"",@"SHT_NOTE"
	.sectionflags	@"SHF_NOTE_NV_TKINFO"
	.tkinfo
        /*0018*/ 	.word	0x00000002
        /*0030*/ 	.string	""
        /*0030*/ 	.string	"ptxas"
        /*0030*/ 	.string	"Cuda compilation tools, release 13.0, V13.0.88"
        /*0030*/ 	.string	"Build cuda_13.0.r13.0/compiler.36424714_0"
        /*0030*/ 	.string	"-arch sm_100 -m 64 "



//--------------------- .note.nv.cuinfo           --------------------------
	.section	.note.nv.cuinfo,"",@"SHT_NOTE"
	.sectionflags	@"SHF_NOTE_NV_CUINFO"
        /*0018*/ 	.short	0x0002
        /*001a*/ 	.short	0x0064
        /*001c*/ 	.short	0x0082
	.zero		2


//--------------------- .nv.info                  --------------------------
	.section	.nv.info,"",@"SHT_CUDA_INFO"
	.align	4


	//----- nvinfo : EIATTR_REGCOUNT
	.align		4
        /*0000*/ 	.byte	0x04, 0x2f
        /*0002*/ 	.short	(.L_1 - .L_0)
	.align		4
.L_0:
        /*0004*/ 	.word	index@(_Z16integrate_blocksPf)
        /*0008*/ 	.word	0x00000004


	//----- nvinfo : EIATTR_FRAME_SIZE
	.align		4
.L_1:
        /*000c*/ 	.byte	0x04, 0x11
        /*000e*/ 	.short	(.L_3 - .L_2)
	.align		4
.L_2:
        /*0010*/ 	.word	index@(_Z16integrate_blocksPf)
        /*0014*/ 	.word	0x00000000


	//----- nvinfo : EIATTR_MIN_STACK_SIZE
	.align		4
.L_3:
        /*0018*/ 	.byte	0x04, 0x12
        /*001a*/ 	.short	(.L_5 - .L_4)
	.align		4
.L_4:
        /*001c*/ 	.word	index@(_Z16integrate_blocksPf)
        /*0020*/ 	.word	0x00000000
.L_5:


//--------------------- .nv.compat                --------------------------
	.section	.nv.compat,"",@"SHT_CUDA_COMPAT_INFO"
	.align	4
        /*0000*/ 	.byte	0x02, 0x09, 0x00, 0x00, 0x02, 0x02, 0x01, 0x00, 0x02, 0x05, 0x05, 0x00, 0x03, 0x07, 0x01, 0x01
        /*0010*/ 	.byte	0x02, 0x03, 0x00, 0x00, 0x02, 0x06, 0x01, 0x00, 0x04, 0x0b, 0x08, 0x00, 0x09, 0x00, 0x00, 0x00
        /*0020*/ 	.byte	0x00, 0x00, 0x00, 0x00


//--------------------- .nv.info._Z16integrate_blocksPf --------------------------
	.section	.nv.info._Z16integrate_blocksPf,"",@"SHT_CUDA_INFO"
	.sectionflags	@""
	.align	4


	//----- nvinfo : EIATTR_CUDA_API_VERSION
	.align		4
        /*0000*/ 	.byte	0x04, 0x37
        /*0002*/ 	.short	(.L_7 - .L_6)
.L_6:
        /*0004*/ 	.word	0x00000082


	//----- nvinfo : EIATTR_KPARAM_INFO
	.align		4
.L_7:
        /*0008*/ 	.byte	0x04, 0x17
        /*000a*/ 	.short	(.L_9 - .L_8)
.L_8:
        /*000c*/ 	.word	0x00000000
        /*0010*/ 	.short	0x0000
        /*0012*/ 	.short	0x0000
        /*0014*/ 	.byte	0x00, 0xf5, 0x21, 0x00


	//----- nvinfo : EIATTR_SPARSE_MMA_MASK
	.align		4
.L_9:
        /*0018*/ 	.byte	0x03, 0x50
        /*001a*/ 	.short	0x0000


	//----- nvinfo : EIATTR_MAXREG_COUNT
	.align		4
        /*001c*/ 	.byte	0x03, 0x1b
        /*001e*/ 	.short	0x00ff


	//----- nvinfo : EIATTR_MERCURY_ISA_VERSION
	.align		4
        /*0020*/ 	.byte	0x03, 0x5f
        /*0022*/ 	.short	0x0101


	//----- nvinfo : EIATTR_VRC_CTA_INIT_COUNT
	.align		4
        /*0024*/ 	.byte	0x02, 0x4a
	.zero		1
	.zero		1


	//----- nvinfo : EIATTR_EXIT_INSTR_OFFSETS
	.align		4
        /*0028*/ 	.byte	0x04, 0x1c
        /*002a*/ 	.short	(.L_11 - .L_10)


	//   ....[0]....
.L_10:
        /*002c*/ 	.word	0x00000010


	//----- nvinfo : EIATTR_CBANK_PARAM_SIZE
	.align		4
.L_11:
        /*0030*/ 	.byte	0x03, 0x19
        /*0032*/ 	.short	0x0008


	//----- nvinfo : EIATTR_PARAM_CBANK
	.align		4
        /*0034*/ 	.byte	0x04, 0x0a
        /*0036*/ 	.short	(.L_13 - .L_12)
	.align		4
.L_12:
        /*0038*/ 	.word	index@(.nv.constant0._Z16integrate_blocksPf)
        /*003c*/ 	.short	0x0380
        /*003e*/ 	.short	0x0008


	//----- nvinfo : EIATTR_SW_WAR
	.align		4
.L_13:
        /*0040*/ 	.byte	0x04, 0x36
        /*0042*/ 	.short	(.L_15 - .L_14)
.L_14:
        /*0044*/ 	.word	0x00000008
.L_15:


//--------------------- .nv.callgraph             --------------------------
	.section	.nv.callgraph,"",@"SHT_CUDA_CALLGRAPH"
	.align	4
	.sectionentsize	8
	.align		4
        /*0000*/ 	.word	0x00000000
	.align		4
        /*0004*/ 	.word	0xffffffff
	.align		4
        /*0008*/ 	.word	0x00000000
	.align		4
        /*000c*/ 	.word	0xfffffffe
	.align		4
        /*0010*/ 	.word	0x00000000
	.align		4
        /*0014*/ 	.word	0xfffffffd
	.align		4
        /*0018*/ 	.word	0x00000000
	.align		4
        /*001c*/ 	.word	0xfffffffc


//--------------------- .text._Z16integrate_blocksPf --------------------------
	.section	.text._Z16integrate_blocksPf,"ax",@progbits
	.align	128
        .global         _Z16integrate_blocksPf
        .type           _Z16integrate_blocksPf,@function
        .size           _Z16integrate_blocksPf,(.L_x_1 - _Z16integrate_blocksPf)
        .other          _Z16integrate_blocksPf,@"STO_CUDA_ENTRY STV_DEFAULT"
_Z16integrate_blocksPf:
.text._Z16integrate_blocksPf:
[----:B------:R-:W-:Y:S01]  /*0000*/  LDC R1, c[0x0][0x37c] ;  /* 0x0000df00ff017b82 */ /* 0x000fe20000000800 */
[----:B------:R-:W-:Y:S05]  /*0010*/  EXIT ;  /* 0x000000000000794d */ /* 0x000fea0003800000 */
.L_x_0:
[----:B------:R-:W-:-:S00]  /*0020*/  BRA `(.L_x_0) ;  /* 0xfffffffc00fc7947 */ /* 0x000fc0000383ffff */
[----:B------:R-:W-:-:S00]  /*0030*/  NOP ;  /* 0x0000000000007918 */ /* 0x000fc00000000000 */
        /* <DEDUP_REMOVED lines=12> */
.L_x_1:


//--------------------- .nv.shared.reserved.0     --------------------------
	.section	.nv.shared.reserved.0,"aw",@nobits
	.weak		__nv_reservedSMEM_offset_0_alias
	.size		__nv_reservedSMEM_offset_0_alias, 0, 64
	.other		__nv_reservedSMEM_offset_0_alias,@"STO_CUDA_RESERVED_SHARED STV_DEFAULT"
__nv_reservedSMEM_offset_0_alias:
	.zero		0
	.zero		64


//--------------------- .nv.constant0._Z16integrate_blocksPf --------------------------
	.section	.nv.constant0._Z16integrate_blocksPf,"a",@progbits
	.sectionflags	@""
	.align	4
.nv.constant0._Z16integrate_blocksPf:
	.zero		904


//--------------------- SYMBOLS --------------------------

	.type		.nv.reservedSmem.offset0,@object
	.size		.nv.reservedSmem.offset0,0x4
